//
// Generated by NVIDIA NVVM Compiler
//
// Compiler Build ID: CL-36424714
// Cuda compilation tools, release 13.0, V13.0.88
// Based on NVVM 20.0.0
//

.version 9.0
.target sm_100
.address_size 64

	// .globl	_Z15incrementKernelPii

.visible .entry _Z15incrementKernelPii(
	.param .u64 .ptr .align 1 _Z15incrementKernelPii_param_0,
	.param .u32 _Z15incrementKernelPii_param_1
)
{
	.reg .pred 	%p<2>;
	.reg .b32 	%r<8>;
	.reg .b64 	%rd<5>;

	ld.param.u64 	%rd1, [_Z15incrementKernelPii_param_0];
	ld.param.u32 	%r2, [_Z15incrementKernelPii_param_1];
	mov.u32 	%r3, %ctaid.x;
	mov.u32 	%r4, %ntid.x;
	mov.u32 	%r5, %tid.x;
	mad.lo.s32 	%r1, %r3, %r4, %r5;
	setp.ge.s32 	%p1, %r1, %r2;
	@%p1 bra 	$L__BB0_2;
	cvta.to.global.u64 	%rd2, %rd1;
	mul.wide.s32 	%rd3, %r1, 4;
	add.s64 	%rd4, %rd2, %rd3;
	ld.global.u32 	%r6, [%rd4];
	add.s32 	%r7, %r6, 2;
	st.global.u32 	[%rd4], %r7;
$L__BB0_2:
	ret;

}


// ===== COMPILED SASS (sm_100) =====

	.target	sm_100

	.elftype	@"ET_EXEC"


//--------------------- .note.nv.tkinfo           --------------------------
	.section	.note.nv.tkinfo,"",@"SHT_NOTE"
	.sectionflags	@"SHF_NOTE_NV_TKINFO"
	.tkinfo
        /*0018*/ 	.word	0x00000002
        /*0030*/ 	.string	""
        /*0030*/ 	.string	"ptxas"
        /*0030*/ 	.string	"Cuda compilation tools, release 13.0, V13.0.88"
        /*0030*/ 	.string	"Build cuda_13.0.r13.0/compiler.36424714_0"
        /*0030*/ 	.string	"-arch sm_100 -m 64 "



//--------------------- .note.nv.cuinfo           --------------------------
	.section	.note.nv.cuinfo,"",@"SHT_NOTE"
	.sectionflags	@"SHF_NOTE_NV_CUINFO"
        /*0018*/ 	.short	0x0002
        /*001a*/ 	.short	0x0064
        /*001c*/ 	.short	0x0082
	.zero		2


//--------------------- .nv.info                  --------------------------
	.section	.nv.info,"",@"SHT_CUDA_INFO"
	.align	4


	//----- nvinfo : EIATTR_REGCOUNT
	.align		4
        /*0000*/ 	.byte	0x04, 0x2f
        /*0002*/ 	.short	(.L_1 - .L_0)
	.align		4
.L_0:
        /*0004*/ 	.word	index@(_Z15incrementKernelPii)
        /*0008*/ 	.word	0x00000008


	//----- nvinfo : EIATTR_FRAME_SIZE
	.align		4
.L_1:
        /*000c*/ 	.byte	0x04, 0x11
        /*000e*/ 	.short	(.L_3 - .L_2)
	.align		4
.L_2:
        /*0010*/ 	.word	index@(_Z15incrementKernelPii)
        /*0014*/ 	.word	0x00000000


	//----- nvinfo : EIATTR_MIN_STACK_SIZE
	.align		4
.L_3:
        /*0018*/ 	.byte	0x04, 0x12
        /*001a*/ 	.short	(.L_5 - .L_4)
	.align		4
.L_4:
        /*001c*/ 	.word	index@(_Z15incrementKernelPii)
        /*0020*/ 	.word	0x00000000
.L_5:


//--------------------- .nv.compat                --------------------------
	.section	.nv.compat,"",@"SHT_CUDA_COMPAT_INFO"
	.align	4
        /*0000*/ 	.byte	0x02, 0x09, 0x00, 0x00, 0x02, 0x02, 0x01, 0x00, 0x02, 0x05, 0x05, 0x00, 0x03, 0x07, 0x01, 0x01
        /*0010*/ 	.byte	0x02, 0x03, 0x00, 0x00, 0x02, 0x06, 0x01, 0x00, 0x04, 0x0b, 0x08, 0x00, 0x09, 0x00, 0x00, 0x00
        /*0020*/ 	.byte	0x00, 0x00, 0x00, 0x00


//--------------------- .nv.info._Z15incrementKernelPii --------------------------
	.section	.nv.info._Z15incrementKernelPii,"",@"SHT_CUDA_INFO"
	.sectionflags	@""
	.align	4


	//----- nvinfo : EIATTR_CUDA_API_VERSION
	.align		4
        /*0000*/ 	.byte	0x04, 0x37
        /*0002*/ 	.short	(.L_7 - .L_6)
.L_6:
        /*0004*/ 	.word	0x00000082


	//----- nvinfo : EIATTR_KPARAM_INFO
	.align		4
.L_7:
        /*0008*/ 	.byte	0x04, 0x17
        /*000a*/ 	.short	(.L_9 - .L_8)
.L_8:
        /*000c*/ 	.word	0x00000000
        /*0010*/ 	.short	0x0001
        /*0012*/ 	.short	0x0008
        /*0014*/ 	.byte	0x00, 0xf0, 0x11, 0x00


	//----- nvinfo : EIATTR_KPARAM_INFO
	.align		4
.L_9:
        /*0018*/ 	.byte	0x04, 0x17
        /*001a*/ 	.short	(.L_11 - .L_10)
.L_10:
        /*001c*/ 	.word	0x00000000
        /*0020*/ 	.short	0x0000
        /*0022*/ 	.short	0x0000
        /*0024*/ 	.byte	0x00, 0xf5, 0x21, 0x00


	//----- nvinfo : EIATTR_SPARSE_MMA_MASK
	.align		4
.L_11:
        /*0028*/ 	.byte	0x03, 0x50
        /*002a*/ 	.short	0x0000


	//----- nvinfo : EIATTR_MAXREG_COUNT
	.align		4
        /*002c*/ 	.byte	0x03, 0x1b
        /*002e*/ 	.short	0x00ff


	//----- nvinfo : EIATTR_MERCURY_ISA_VERSION
	.align		4
        /*0030*/ 	.byte	0x03, 0x5f
        /*0032*/ 	.short	0x0101


	//----- nvinfo : EIATTR_VRC_CTA_INIT_COUNT
	.align		4
        /*0034*/ 	.byte	0x02, 0x4a
	.zero		1
	.zero		1


	//----- nvinfo : EIATTR_EXIT_INSTR_OFFSETS
	.align		4
        /*0038*/ 	.byte	0x04, 0x1c
        /*003a*/ 	.short	(.L_13 - .L_12)


	//   ....[0]....
.L_12:
        /*003c*/ 	.word	0x00000070


	//   ....[1]....
        /*0040*/ 	.word	0x000000e0


	//----- nvinfo : EIATTR_CBANK_PARAM_SIZE
	.align		4
.L_13:
        /*0044*/ 	.byte	0x03, 0x19
        /*0046*/ 	.short	0x000c


	//----- nvinfo : EIATTR_PARAM_CBANK
	.align		4
        /*0048*/ 	.byte	0x04, 0x0a
        /*004a*/ 	.short	(.L_15 - .L_14)
	.align		4
.L_14:
        /*004c*/ 	.word	index@(.nv.constant0._Z15incrementKernelPii)
        /*0050*/ 	.short	0x0380
        /*0052*/ 	.short	0x000c


	//----- nvinfo : EIATTR_SW_WAR
	.align		4
.L_15:
        /*0054*/ 	.byte	0x04, 0x36
        /*0056*/ 	.short	(.L_17 - .L_16)
.L_16:
        /*0058*/ 	.word	0x00000008
.L_17:


//--------------------- .nv.callgraph             --------------------------
	.section	.nv.callgraph,"",@"SHT_CUDA_CALLGRAPH"
	.align	4
	.sectionentsize	8
	.align		4
        /*0000*/ 	.word	0x00000000
	.align		4
        /*0004*/ 	.word	0xffffffff
	.align		4
        /*0008*/ 	.word	0x00000000
	.align		4
        /*000c*/ 	.word	0xfffffffe
	.align		4
        /*0010*/ 	.word	0x00000000
	.align		4
        /*0014*/ 	.word	0xfffffffd
	.align		4
        /*0018*/ 	.word	0x00000000
	.align		4
        /*001c*/ 	.word	0xfffffffc


//--------------------- .text._Z15incrementKernelPii --------------------------
	.section	.text._Z15incrementKernelPii,"ax",@progbits
	.align	128
        .global         _Z15incrementKernelPii
        .type           _Z15incrementKernelPii,@function
        .size           _Z15incrementKernelPii,(.L_x_1 - _Z15incrementKernelPii)
        .other          _Z15incrementKernelPii,@"STO_CUDA_ENTRY STV_DEFAULT"
_Z15incrementKernelPii:
.text._Z15incrementKernelPii:
[----:B------:R-:W-:Y:S01]  /*0000*/  LDC R1, c[0x0][0x37c] ;  /* 0x0000df00ff017b82 */ /* 0x000fe20000000800 */
[----:B------:R-:W0:Y:S07]  /*0010*/  S2R R0, SR_TID.X ;  /* 0x0000000000007919 */ /* 0x000e2e0000002100 */
[----:B------:R-:W0:Y:S01]  /*0020*/  S2UR UR4, SR_CTAID.X ;  /* 0x00000000000479c3 */ /* 0x000e220000002500 */
[----:B------:R-:W1:Y:S07]  /*0030*/  LDCU UR5, c[0x0][0x388] ;  /* 0x00007100ff0577ac */ /* 0x000e6e0008000800 */
[----:B------:R-:W0:Y:S02]  /*0040*/  LDC R5, c[0x0][0x360] ;  /* 0x0000d800ff057b82 */ /* 0x000e240000000800 */
[----:B0-----:R-:W-:-:S05]  /*0050*/  IMAD R5, R5, UR4, R0 ;  /* 0x0000000405057c24 */ /* 0x001fca000f8e0200 */
[----:B-1----:R-:W-:-:S13]  /*0060*/  ISETP.GE.AND P0, PT, R5, UR5, PT ;  /* 0x0000000505007c0c */ /* 0x002fda000bf06270 */
[----:B------:R-:W-:Y:S05]  /*0070*/  @P0 EXIT ;  /* 0x000000000000094d */ /* 0x000fea0003800000 */
[----:B------:R-:W0:Y:S01]  /*0080*/  LDC.64 R2, c[0x0][0x380] ;  /* 0x0000e000ff027b82 */ /* 0x000e220000000a00 */
[----:B------:R-:W1:Y:S01]  /*0090*/  LDCU.64 UR4, c[0x0][0x358] ;  /* 0x00006b00ff0477ac */ /* 0x000e620008000a00 */
[----:B0-----:R-:W-:-:S05]  /*00a0*/  IMAD.WIDE R2, R5, 0x4, R2 ;  /* 0x0000000405027825 */ /* 0x001fca00078e0202 */
[----:B-1----:R-:W2:Y:S02]  /*00b0*/  LDG.E R0, desc[UR4][R2.64] ;  /* 0x0000000402007981 */ /* 0x002ea4000c1e1900 */
[----:B--2---:R-:W-:-:S05]  /*00c0*/  IADD3 R5, PT, PT, R0, 0x2, RZ ;  /* 0x0000000200057810 */ /* 0x004fca0007ffe0ff */
[----:B------:R-:W-:Y:S01]  /*00d0*/  STG.E desc[UR4][R2.64], R5 ;  /* 0x0000000502007986 */ /* 0x000fe2000c101904 */
[----:B------:R-:W-:Y:S05]  /*00e0*/  EXIT ;  /* 0x000000000000794d */ /* 0x000fea0003800000 */
.L_x_0:
[----:B------:R-:W-:-:S00]  /*00f0*/  BRA `(.L_x_0) ;  /* 0xfffffffc00fc7947 */ /* 0x000fc0000383ffff */
[----:B------:R-:W-:-:S00]  /*0100*/  NOP ;  /* 0x0000000000007918 */ /* 0x000fc00000000000 */
[----:B------:R-:W-:-:S00]  /*0110*/  NOP ;  /* 0x0000000000007918 */ /* 0x000fc00000000000 */
[----:B------:R-:W-:-:S00]  /*0120*/  NOP ;  /* 0x0000000000007918 */ /* 0x000fc00000000000 */
[----:B------:R-:W-:-:S00]  /*0130*/  NOP ;  /* 0x0000000000007918 */ /* 0x000fc00000000000 */
[----:B------:R-:W-:-:S00]  /*0140*/  NOP ;  /* 0x0000000000007918 */ /* 0x000fc00000000000 */
[----:B------:R-:W-:-:S00]  /*0150*/  NOP ;  /* 0x0000000000007918 */ /* 0x000fc00000000000 */
[----:B------:R-:W-:-:S00]  /*0160*/  NOP ;  /* 0x0000000000007918 */ /* 0x000fc00000000000 */
[----:B------:R-:W-:-:S00]  /*0170*/  NOP ;  /* 0x0000000000007918 */ /* 0x000fc00000000000 */
.L_x_1:


//--------------------- .nv.shared.reserved.0     --------------------------
	.section	.nv.shared.reserved.0,"aw",@nobits
	.weak		__nv_reservedSMEM_offset_0_alias
	.size		__nv_reservedSMEM_offset_0_alias, 0, 64
	.other		__nv_reservedSMEM_offset_0_alias,@"STO_CUDA_RESERVED_SHARED STV_DEFAULT"
__nv_reservedSMEM_offset_0_alias:
	.zero		0
	.zero		64


//--------------------- .nv.constant0._Z15incrementKernelPii --------------------------
	.section	.nv.constant0._Z15incrementKernelPii,"a",@progbits
	.sectionflags	@""
	.align	4
.nv.constant0._Z15incrementKernelPii:
	.zero		908


//--------------------- SYMBOLS --------------------------

	.type		.nv.reservedSmem.offset0,@object
	.size		.nv.reservedSmem.offset0,0x4
